//
// Generated by NVIDIA NVVM Compiler
//
// Compiler Build ID: CL-36424714
// Cuda compilation tools, release 13.0, V13.0.88
// Based on NVVM 20.0.0
//

.version 9.0
.target sm_100
.address_size 64

	// .globl	_Z20extended_prec_kernelPfPKfi

.visible .entry _Z20extended_prec_kernelPfPKfi(
	.param .u64 .ptr .align 1 _Z20extended_prec_kernelPfPKfi_param_0,
	.param .u64 .ptr .align 1 _Z20extended_prec_kernelPfPKfi_param_1,
	.param .u32 _Z20extended_prec_kernelPfPKfi_param_2
)
{
	.reg .pred 	%p<3>;
	.reg .b32 	%r<6>;
	.reg .b32 	%f<22>;
	.reg .b64 	%rd<8>;

	ld.param.u64 	%rd1, [_Z20extended_prec_kernelPfPKfi_param_0];
	ld.param.u64 	%rd2, [_Z20extended_prec_kernelPfPKfi_param_1];
	ld.param.u32 	%r2, [_Z20extended_prec_kernelPfPKfi_param_2];
	mov.u32 	%r3, %ctaid.x;
	mov.u32 	%r4, %ntid.x;
	mov.u32 	%r5, %tid.x;
	mad.lo.s32 	%r1, %r3, %r4, %r5;
	setp.ge.s32 	%p1, %r1, %r2;
	@%p1 bra 	$L__BB0_2;
	cvta.to.global.u64 	%rd3, %rd2;
	cvta.to.global.u64 	%rd4, %rd1;
	mul.wide.s32 	%rd5, %r1, 4;
	add.s64 	%rd6, %rd3, %rd5;
	ld.global.f32 	%f1, [%rd6];
	fma.rn.f32 	%f2, %f1, 0f3C23D70A, 0fBD4CCCCD;
	fma.rn.f32 	%f3, %f2, %f1, 0f3E051EB8;
	fma.rn.f32 	%f4, %f3, %f1, 0fBE8A3D71;
	fma.rn.f32 	%f5, %f4, %f1, 0f3FC00000;
	fma.rn.f32 	%f6, %f5, %f1, 0fBE99999A;
	setp.lt.f32 	%p2, %f1, 0f00000000;
	neg.f32 	%f7, %f1;
	selp.f32 	%f8, %f7, %f1, %p2;
	add.f32 	%f9, %f8, 0f3F800000;
	rsqrt.approx.f32 	%f10, %f9;
	rcp.rn.f32 	%f11, %f10;
	mul.f32 	%f12, %f1, 0f3A83126F;
	add.f32 	%f13, %f11, %f6;
	sub.f32 	%f14, %f13, %f6;
	sub.f32 	%f15, %f14, %f11;
	sub.f32 	%f16, %f12, %f15;
	add.f32 	%f17, %f13, %f16;
	sub.f32 	%f18, %f17, %f13;
	sub.f32 	%f19, %f16, %f18;
	add.f32 	%f20, %f19, 0fBF000000;
	add.f32 	%f21, %f17, %f20;
	add.s64 	%rd7, %rd4, %rd5;
	st.global.f32 	[%rd7], %f21;
$L__BB0_2:
	ret;

}


// ===== COMPILED SASS (sm_100) =====

	.target	sm_100

	.elftype	@"ET_EXEC"


//--------------------- .note.nv.tkinfo           --------------------------
	.section	.note.nv.tkinfo,"",@"SHT_NOTE"
	.sectionflags	@"SHF_NOTE_NV_TKINFO"
	.tkinfo
        /*0018*/ 	.word	0x00000002
        /*0030*/ 	.string	""
        /*0030*/ 	.string	"ptxas"
        /*0030*/ 	.string	"Cuda compilation tools, release 13.0, V13.0.88"
        /*0030*/ 	.string	"Build cuda_13.0.r13.0/compiler.36424714_0"
        /*0030*/ 	.string	"-arch sm_100 -m 64 "



//--------------------- .note.nv.cuinfo           --------------------------
	.section	.note.nv.cuinfo,"",@"SHT_NOTE"
	.sectionflags	@"SHF_NOTE_NV_CUINFO"
        /*0018*/ 	.short	0x0002
        /*001a*/ 	.short	0x0064
        /*001c*/ 	.short	0x0082
	.zero		2


//--------------------- .nv.info                  --------------------------
	.section	.nv.info,"",@"SHT_CUDA_INFO"
	.align	4


	//----- nvinfo : EIATTR_REGCOUNT
	.align		4
        /*0000*/ 	.byte	0x04, 0x2f
        /*0002*/ 	.short	(.L_1 - .L_0)
	.align		4
.L_0:
        /*0004*/ 	.word	index@(_Z20extended_prec_kernelPfPKfi)
        /*0008*/ 	.word	0x00000010


	//----- nvinfo : EIATTR_FRAME_SIZE
	.align		4
.L_1:
        /*000c*/ 	.byte	0x04, 0x11
        /*000e*/ 	.short	(.L_3 - .L_2)
	.align		4
.L_2:
        /*0010*/ 	.word	index@($__internal_0_$__cuda_sm20_rcp_rn_f32_slowpath)
        /*0014*/ 	.word	0x00000000


	//----- nvinfo : EIATTR_FRAME_SIZE
	.align		4
.L_3:
        /*0018*/ 	.byte	0x04, 0x11
        /*001a*/ 	.short	(.L_5 - .L_4)
	.align		4
.L_4:
        /*001c*/ 	.word	index@(_Z20extended_prec_kernelPfPKfi)
        /*0020*/ 	.word	0x00000000


	//----- nvinfo : EIATTR_MIN_STACK_SIZE
	.align		4
.L_5:
        /*0024*/ 	.byte	0x04, 0x12
        /*0026*/ 	.short	(.L_7 - .L_6)
	.align		4
.L_6:
        /*0028*/ 	.word	index@(_Z20extended_prec_kernelPfPKfi)
        /*002c*/ 	.word	0x00000000
.L_7:


//--------------------- .nv.compat                --------------------------
	.section	.nv.compat,"",@"SHT_CUDA_COMPAT_INFO"
	.align	4
        /*0000*/ 	.byte	0x02, 0x09, 0x00, 0x00, 0x02, 0x02, 0x01, 0x00, 0x02, 0x05, 0x05, 0x00, 0x03, 0x07, 0x01, 0x01
        /*0010*/ 	.byte	0x02, 0x03, 0x00, 0x00, 0x02, 0x06, 0x01, 0x00, 0x04, 0x0b, 0x08, 0x00, 0x01, 0x00, 0x00, 0x00
        /*0020*/ 	.byte	0x00, 0x00, 0x00, 0x00


//--------------------- .nv.info._Z20extended_prec_kernelPfPKfi --------------------------
	.section	.nv.info._Z20extended_prec_kernelPfPKfi,"",@"SHT_CUDA_INFO"
	.sectionflags	@""
	.align	4


	//----- nvinfo : EIATTR_CUDA_API_VERSION
	.align		4
        /*0000*/ 	.byte	0x04, 0x37
        /*0002*/ 	.short	(.L_9 - .L_8)
.L_8:
        /*0004*/ 	.word	0x00000082


	//----- nvinfo : EIATTR_KPARAM_INFO
	.align		4
.L_9:
        /*0008*/ 	.byte	0x04, 0x17
        /*000a*/ 	.short	(.L_11 - .L_10)
.L_10:
        /*000c*/ 	.word	0x00000000
        /*0010*/ 	.short	0x0002
        /*0012*/ 	.short	0x0010
        /*0014*/ 	.byte	0x00, 0xf0, 0x11, 0x00


	//----- nvinfo : EIATTR_KPARAM_INFO
	.align		4
.L_11:
        /*0018*/ 	.byte	0x04, 0x17
        /*001a*/ 	.short	(.L_13 - .L_12)
.L_12:
        /*001c*/ 	.word	0x00000000
        /*0020*/ 	.short	0x0001
        /*0022*/ 	.short	0x0008
        /*0024*/ 	.byte	0x00, 0xf5, 0x21, 0x00


	//----- nvinfo : EIATTR_KPARAM_INFO
	.align		4
.L_13:
        /*0028*/ 	.byte	0x04, 0x17
        /*002a*/ 	.short	(.L_15 - .L_14)
.L_14:
        /*002c*/ 	.word	0x00000000
        /*0030*/ 	.short	0x0000
        /*0032*/ 	.short	0x0000
        /*0034*/ 	.byte	0x00, 0xf5, 0x21, 0x00


	//----- nvinfo : EIATTR_SPARSE_MMA_MASK
	.align		4
.L_15:
        /*0038*/ 	.byte	0x03, 0x50
        /*003a*/ 	.short	0x0000


	//----- nvinfo : EIATTR_MAXREG_COUNT
	.align		4
        /*003c*/ 	.byte	0x03, 0x1b
        /*003e*/ 	.short	0x00ff


	//----- nvinfo : EIATTR_MERCURY_ISA_VERSION
	.align		4
        /*0040*/ 	.byte	0x03, 0x5f
        /*0042*/ 	.short	0x0101


	//----- nvinfo : EIATTR_VRC_CTA_INIT_COUNT
	.align		4
        /*0044*/ 	.byte	0x02, 0x4a
	.zero		1
	.zero		1


	//----- nvinfo : EIATTR_EXIT_INSTR_OFFSETS
	.align		4
        /*0048*/ 	.byte	0x04, 0x1c
        /*004a*/ 	.short	(.L_17 - .L_16)


	//   ....[0]....
.L_16:
        /*004c*/ 	.word	0x00000070


	//   ....[1]....
        /*0050*/ 	.word	0x00000320


	//----- nvinfo : EIATTR_CRS_STACK_SIZE
	.align		4
.L_17:
        /*0054*/ 	.byte	0x04, 0x1e
        /*0056*/ 	.short	(.L_19 - .L_18)
.L_18:
        /*0058*/ 	.word	0x00000000


	//----- nvinfo : EIATTR_CBANK_PARAM_SIZE
	.align		4
.L_19:
        /*005c*/ 	.byte	0x03, 0x19
        /*005e*/ 	.short	0x0014


	//----- nvinfo : EIATTR_PARAM_CBANK
	.align		4
        /*0060*/ 	.byte	0x04, 0x0a
        /*0062*/ 	.short	(.L_21 - .L_20)
	.align		4
.L_20:
        /*0064*/ 	.word	index@(.nv.constant0._Z20extended_prec_kernelPfPKfi)
        /*0068*/ 	.short	0x0380
        /*006a*/ 	.short	0x0014


	//----- nvinfo : EIATTR_SW_WAR
	.align		4
.L_21:
        /*006c*/ 	.byte	0x04, 0x36
        /*006e*/ 	.short	(.L_23 - .L_22)
.L_22:
        /*0070*/ 	.word	0x00000008
.L_23:


//--------------------- .nv.callgraph             --------------------------
	.section	.nv.callgraph,"",@"SHT_CUDA_CALLGRAPH"
	.align	4
	.sectionentsize	8
	.align		4
        /*0000*/ 	.word	0x00000000
	.align		4
        /*0004*/ 	.word	0xffffffff
	.align		4
        /*0008*/ 	.word	0x00000000
	.align		4
        /*000c*/ 	.word	0xfffffffe
	.align		4
        /*0010*/ 	.word	0x00000000
	.align		4
        /*0014*/ 	.word	0xfffffffd
	.align		4
        /*0018*/ 	.word	0x00000000
	.align		4
        /*001c*/ 	.word	0xfffffffc


//--------------------- .text._Z20extended_prec_kernelPfPKfi --------------------------
	.section	.text._Z20extended_prec_kernelPfPKfi,"ax",@progbits
	.align	128
        .global         _Z20extended_prec_kernelPfPKfi
        .type           _Z20extended_prec_kernelPfPKfi,@function
        .size           _Z20extended_prec_kernelPfPKfi,(.L_x_8 - _Z20extended_prec_kernelPfPKfi)
        .other          _Z20extended_prec_kernelPfPKfi,@"STO_CUDA_ENTRY STV_DEFAULT"
_Z20extended_prec_kernelPfPKfi:
.text._Z20extended_prec_kernelPfPKfi:
[----:B------:R-:W-:Y:S01]  /*0000*/  LDC R1, c[0x0][0x37c] ;  /* 0x0000df00ff017b82 */ /* 0x000fe20000000800 */
[----:B------:R-:W0:Y:S07]  /*0010*/  S2R R0, SR_TID.X ;  /* 0x0000000000007919 */ /* 0x000e2e0000002100 */
[----:B------:R-:W0:Y:S01]  /*0020*/  S2UR UR4, SR_CTAID.X ;  /* 0x00000000000479c3 */ /* 0x000e220000002500 */
[----:B------:R-:W1:Y:S07]  /*0030*/  LDCU UR5, c[0x0][0x390] ;  /* 0x00007200ff0577ac */ /* 0x000e6e0008000800 */
[----:B------:R-:W0:Y:S02]  /*0040*/  LDC R3, c[0x0][0x360] ;  /* 0x0000d800ff037b82 */ /* 0x000e240000000800 */
[----:B0-----:R-:W-:-:S05]  /*0050*/  IMAD R3, R3, UR4, R0 ;  /* 0x0000000403037c24 */ /* 0x001fca000f8e0200 */
[----:B-1----:R-:W-:-:S13]  /*0060*/  ISETP.GE.AND P0, PT, R3, UR5, PT ;  /* 0x0000000503007c0c */ /* 0x002fda000bf06270 */
[----:B------:R-:W-:Y:S05]  /*0070*/  @P0 EXIT ;  /* 0x000000000000094d */ /* 0x000fea0003800000 */
[----:B------:R-:W0:Y:S01]  /*0080*/  LDC.64 R4, c[0x0][0x388] ;  /* 0x0000e200ff047b82 */ /* 0x000e220000000a00 */
[----:B------:R-:W1:Y:S01]  /*0090*/  LDCU.64 UR4, c[0x0][0x358] ;  /* 0x00006b00ff0477ac */ /* 0x000e620008000a00 */
[----:B0-----:R-:W-:-:S06]  /*00a0*/  IMAD.WIDE R4, R3, 0x4, R4 ;  /* 0x0000000403047825 */ /* 0x001fcc00078e0204 */
[----:B-1----:R-:W2:Y:S01]  /*00b0*/  LDG.E R4, desc[UR4][R4.64] ;  /* 0x0000000404047981 */ /* 0x002ea2000c1e1900 */
[----:B------:R-:W-:Y:S01]  /*00c0*/  HFMA2 R7, -RZ, RZ, 1.0341796875, -112.625 ;  /* 0x3c23d70aff077431 */ /* 0x000fe200000001ff */
[----:B------:R-:W-:Y:S01]  /*00d0*/  BSSY.RECONVERGENT B0, `(.L_x_0) ;  /* 0x0000018000007945 */ /* 0x000fe20003800200 */
[----:B--2---:R-:W-:-:S03]  /*00e0*/  FSETP.GEU.AND P0, PT, R4, RZ, PT ;  /* 0x000000ff0400720b */ /* 0x004fc60003f0e000 */
[C---:B------:R-:W-:Y:S01]  /*00f0*/  FFMA R7, R4.reuse, R7, -0.050000000745058059692 ;  /* 0xbd4ccccd04077423 */ /* 0x040fe20000000007 */
[----:B------:R-:W-:-:S03]  /*0100*/  FSEL R0, -R4, R4, !P0 ;  /* 0x0000000404007208 */ /* 0x000fc60004000100 */
[----:B------:R-:W-:Y:S02]  /*0110*/  FFMA R7, R4, R7, 0.12999999523162841797 ;  /* 0x3e051eb804077423 */ /* 0x000fe40000000007 */
[----:B------:R-:W-:Y:S02]  /*0120*/  FADD R0, R0, 1 ;  /* 0x3f80000000007421 */ /* 0x000fe40000000000 */
[----:B------:R-:W-:-:S03]  /*0130*/  FFMA R7, R4, R7, -0.27000001072883605957 ;  /* 0xbe8a3d7104077423 */ /* 0x000fc60000000007 */
[----:B------:R-:W-:Y:S01]  /*0140*/  FSETP.GEU.AND P0, PT, |R0|, 1.175494350822287508e-38, PT ;  /* 0x008000000000780b */ /* 0x000fe20003f0e200 */
[----:B------:R-:W-:-:S04]  /*0150*/  FFMA R5, R4, R7, 1.5 ;  /* 0x3fc0000004057423 */ /* 0x000fc80000000007 */
[----:B------:R-:W-:-:S08]  /*0160*/  FFMA R5, R4, R5, -0.30000001192092895508 ;  /* 0xbe99999a04057423 */ /* 0x000fd00000000005 */
[----:B------:R-:W-:-:S06]  /*0170*/  @!P0 FMUL R0, R0, 16777216 ;  /* 0x4b80000000008820 */ /* 0x000fcc0000400000 */
[----:B------:R-:W0:Y:S02]  /*0180*/  MUFU.RSQ R0, R0 ;  /* 0x0000000000007308 */ /* 0x000e240000001400 */
[----:B0-----:R-:W-:-:S04]  /*0190*/  @!P0 FMUL R0, R0, 4096 ;  /* 0x4580000000008820 */ /* 0x001fc80000400000 */
[----:B------:R-:W-:-:S05]  /*01a0*/  VIADD R2, R0, 0x1800000 ;  /* 0x0180000000027836 */ /* 0x000fca0000000000 */
[----:B------:R-:W-:-:S04]  /*01b0*/  LOP3.LUT R2, R2, 0x7f800000, RZ, 0xc0, !PT ;  /* 0x7f80000002027812 */ /* 0x000fc800078ec0ff */
[----:B------:R-:W-:-:S13]  /*01c0*/  ISETP.GT.U32.AND P0, PT, R2, 0x1ffffff, PT ;  /* 0x01ffffff0200780c */ /* 0x000fda0003f04070 */
[----:B------:R-:W-:Y:S05]  /*01d0*/  @P0 BRA `(.L_x_1) ;  /* 0x00000000000c0947 */ /* 0x000fea0003800000 */
[----:B------:R-:W-:-:S07]  /*01e0*/  MOV R6, 0x200 ;  /* 0x0000020000067802 */ /* 0x000fce0000000f00 */
[----:B------:R-:W-:Y:S05]  /*01f0*/  CALL.REL.NOINC `($__internal_0_$__cuda_sm20_rcp_rn_f32_slowpath) ;  /* 0x00000000004c7944 */ /* 0x000fea0003c00000 */
[----:B------:R-:W-:Y:S05]  /*0200*/  BRA `(.L_x_2) ;  /* 0x0000000000107947 */ /* 0x000fea0003800000 */
.L_x_1:
[----:B------:R-:W0:Y:S02]  /*0210*/  MUFU.RCP R7, R0 ;  /* 0x0000000000077308 */ /* 0x000e240000001000 */
[----:B0-----:R-:W-:-:S04]  /*0220*/  FFMA R2, R0, R7, -1 ;  /* 0xbf80000000027423 */ /* 0x001fc80000000007 */
[----:B------:R-:W-:-:S04]  /*0230*/  FADD.FTZ R2, -R2, -RZ ;  /* 0x800000ff02027221 */ /* 0x000fc80000010100 */
[----:B------:R-:W-:-:S07]  /*0240*/  FFMA R2, R7, R2, R7 ;  /* 0x0000000207027223 */ /* 0x000fce0000000007 */
.L_x_2:
[----:B------:R-:W-:Y:S05]  /*0250*/  BSYNC.RECONVERGENT B0 ;  /* 0x0000000000007941 */ /* 0x000fea0003800200 */
.L_x_0:
[C---:B------:R-:W-:Y:S01]  /*0260*/  FADD R0, R5.reuse, R2 ;  /* 0x0000000205007221 */ /* 0x040fe20000000000 */
[----:B------:R-:W0:Y:S03]  /*0270*/  LDC.64 R6, c[0x0][0x380] ;  /* 0x0000e000ff067b82 */ /* 0x000e260000000a00 */
[----:B------:R-:W-:-:S04]  /*0280*/  FADD R5, -R5, R0 ;  /* 0x0000000005057221 */ /* 0x000fc80000000100 */
[----:B------:R-:W-:-:S04]  /*0290*/  FADD R5, R5, -R2 ;  /* 0x8000000205057221 */ /* 0x000fc80000000000 */
[----:B------:R-:W-:-:S04]  /*02a0*/  FFMA R5, R4, 0.0010000000474974513054, -R5 ;  /* 0x3a83126f04057823 */ /* 0x000fc80000000805 */
[----:B------:R-:W-:-:S04]  /*02b0*/  FADD R9, R0, R5 ;  /* 0x0000000500097221 */ /* 0x000fc80000000000 */
[----:B------:R-:W-:-:S04]  /*02c0*/  FADD R0, -R0, R9 ;  /* 0x0000000900007221 */ /* 0x000fc80000000100 */
[----:B------:R-:W-:Y:S01]  /*02d0*/  FADD R0, R5, -R0 ;  /* 0x8000000005007221 */ /* 0x000fe20000000000 */
[----:B0-----:R-:W-:-:S04]  /*02e0*/  IMAD.WIDE R2, R3, 0x4, R6 ;  /* 0x0000000403027825 */ /* 0x001fc800078e0206 */
[----:B------:R-:W-:-:S04]  /*02f0*/  FADD R0, R0, -0.5 ;  /* 0xbf00000000007421 */ /* 0x000fc80000000000 */
[----:B------:R-:W-:-:S05]  /*0300*/  FADD R9, R9, R0 ;  /* 0x0000000009097221 */ /* 0x000fca0000000000 */
[----:B------:R-:W-:Y:S01]  /*0310*/  STG.E desc[UR4][R2.64], R9 ;  /* 0x0000000902007986 */ /* 0x000fe2000c101904 */
[----:B------:R-:W-:Y:S05]  /*0320*/  EXIT ;  /* 0x000000000000794d */ /* 0x000fea0003800000 */
        .weak           $__internal_0_$__cuda_sm20_rcp_rn_f32_slowpath
        .type           $__internal_0_$__cuda_sm20_rcp_rn_f32_slowpath,@function
        .size           $__internal_0_$__cuda_sm20_rcp_rn_f32_slowpath,(.L_x_8 - $__internal_0_$__cuda_sm20_rcp_rn_f32_slowpath)
$__internal_0_$__cuda_sm20_rcp_rn_f32_slowpath:
[----:B------:R-:W-:Y:S01]  /*0330*/  SHF.L.U32 R2, R0, 0x1, RZ ;  /* 0x0000000100027819 */ /* 0x000fe200000006ff */
[----:B------:R-:W-:Y:S03]  /*0340*/  BSSY.RECONVERGENT B1, `(.L_x_3) ;  /* 0x0000030000017945 */ /* 0x000fe60003800200 */
[----:B------:R-:W-:-:S04]  /*0350*/  SHF.R.U32.HI R2, RZ, 0x18, R2 ;  /* 0x00000018ff027819 */ /* 0x000fc80000011602 */
[----:B------:R-:W-:-:S13]  /*0360*/  ISETP.NE.U32.AND P0, PT, R2, RZ, PT ;  /* 0x000000ff0200720c */ /* 0x000fda0003f05070 */
[----:B------:R-:W-:Y:S05]  /*0370*/  @P0 BRA `(.L_x_4) ;  /* 0x0000000000280947 */ /* 0x000fea0003800000 */
[----:B------:R-:W-:-:S05]  /*0380*/  IMAD.SHL.U32 R2, R0, 0x2, RZ ;  /* 0x0000000200027824 */ /* 0x000fca00078e00ff */
[----:B------:R-:W-:-:S13]  /*0390*/  ISETP.NE.AND P0, PT, R2, RZ, PT ;  /* 0x000000ff0200720c */ /* 0x000fda0003f05270 */
[----:B------:R-:W-:Y:S01]  /*03a0*/  @P0 FFMA R8, R0, 1.84467440737095516160e+19, RZ ;  /* 0x5f80000000080823 */ /* 0x000fe200000000ff */
[----:B------:R-:W-:Y:S08]  /*03b0*/  @!P0 MUFU.RCP R7, R0 ;  /* 0x0000000000078308 */ /* 0x000ff00000001000 */
[----:B------:R-:W0:Y:S02]  /*03c0*/  @P0 MUFU.RCP R9, R8 ;  /* 0x0000000800090308 */ /* 0x000e240000001000 */
[----:B0-----:R-:W-:-:S04]  /*03d0*/  @P0 FFMA R2, R8, R9, -1 ;  /* 0xbf80000008020423 */ /* 0x001fc80000000009 */
[----:B------:R-:W-:-:S04]  /*03e0*/  @P0 FADD.FTZ R2, -R2, -RZ ;  /* 0x800000ff02020221 */ /* 0x000fc80000010100 */
[----:B------:R-:W-:-:S04]  /*03f0*/  @P0 FFMA R2, R9, R2, R9 ;  /* 0x0000000209020223 */ /* 0x000fc80000000009 */
[----:B------:R-:W-:Y:S01]  /*0400*/  @P0 FFMA R7, R2, 1.84467440737095516160e+19, RZ ;  /* 0x5f80000002070823 */ /* 0x000fe200000000ff */
[----:B------:R-:W-:Y:S06]  /*0410*/  BRA `(.L_x_5) ;  /* 0x0000000000887947 */ /* 0x000fec0003800000 */
.L_x_4:
[----:B------:R-:W-:-:S04]  /*0420*/  IADD3 R7, PT, PT, R2, -0xfd, RZ ;  /* 0xffffff0302077810 */ /* 0x000fc80007ffe0ff */
[----:B------:R-:W-:-:S13]  /*0430*/  ISETP.GT.U32.AND P0, PT, R7, 0x1, PT ;  /* 0x000000010700780c */ /* 0x000fda0003f04070 */
[----:B------:R-:W-:Y:S05]  /*0440*/  @P0 BRA `(.L_x_6) ;  /* 0x0000000000780947 */ /* 0x000fea0003800000 */
[----:B------:R-:W-:Y:S01]  /*0450*/  LOP3.LUT R8, R0, 0x7fffff, RZ, 0xc0, !PT ;  /* 0x007fffff00087812 */ /* 0x000fe200078ec0ff */
[----:B------:R-:W-:-:S03]  /*0460*/  IMAD.MOV.U32 R12, RZ, RZ, 0x3 ;  /* 0x00000003ff0c7424 */ /* 0x000fc600078e00ff */
[----:B------:R-:W-:Y:S02]  /*0470*/  LOP3.LUT R8, R8, 0x3f800000, RZ, 0xfc, !PT ;  /* 0x3f80000008087812 */ /* 0x000fe400078efcff */
[----:B------:R-:W-:Y:S02]  /*0480*/  SHF.L.U32 R13, R12, R7, RZ ;  /* 0x000000070c0d7219 */ /* 0x000fe400000006ff */
[----:B------:R-:W0:Y:S02]  /*0490*/  MUFU.RCP R9, R8 ;  /* 0x0000000800097308 */ /* 0x000e240000001000 */
[----:B0-----:R-:W-:-:S04]  /*04a0*/  FFMA R10, R8, R9, -1 ;  /* 0xbf800000080a7423 */ /* 0x001fc80000000009 */
[----:B------:R-:W-:-:S04]  /*04b0*/  FADD.FTZ R10, -R10, -RZ ;  /* 0x800000ff0a0a7221 */ /* 0x000fc80000010100 */
[CCC-:B------:R-:W-:Y:S01]  /*04c0*/  FFMA.RM R11, R9.reuse, R10.reuse, R9.reuse ;  /* 0x0000000a090b7223 */ /* 0x1c0fe20000004009 */
[----:B------:R-:W-:-:S04]  /*04d0*/  FFMA.RP R10, R9, R10, R9 ;  /* 0x0000000a090a7223 */ /* 0x000fc80000008009 */
[C---:B------:R-:W-:Y:S02]  /*04e0*/  LOP3.LUT R9, R11.reuse, 0x7fffff, RZ, 0xc0, !PT ;  /* 0x007fffff0b097812 */ /* 0x040fe400078ec0ff */
[----:B------:R-:W-:Y:S02]  /*04f0*/  FSETP.NEU.FTZ.AND P0, PT, R11, R10, PT ;  /* 0x0000000a0b00720b */ /* 0x000fe40003f1d000 */
[----:B------:R-:W-:Y:S02]  /*0500*/  LOP3.LUT R10, R9, 0x800000, RZ, 0xfc, !PT ;  /* 0x00800000090a7812 */ /* 0x000fe400078efcff */
[----:B------:R-:W-:Y:S02]  /*0510*/  SEL R9, RZ, 0xffffffff, !P0 ;  /* 0xffffffffff097807 */ /* 0x000fe40004000000 */
[----:B------:R-:W-:Y:S02]  /*0520*/  LOP3.LUT R8, R13, R10, RZ, 0xc0, !PT ;  /* 0x0000000a0d087212 */ /* 0x000fe400078ec0ff */
[----:B------:R-:W-:-:S02]  /*0530*/  IADD3 R9, PT, PT, -R9, RZ, RZ ;  /* 0x000000ff09097210 */ /* 0x000fc40007ffe1ff */
[-C--:B------:R-:W-:Y:S02]  /*0540*/  SHF.R.U32.HI R8, RZ, R7.reuse, R8 ;  /* 0x00000007ff087219 */ /* 0x080fe40000011608 */
[----:B------:R-:W-:Y:S02]  /*0550*/  LOP3.LUT P1, RZ, R9, R7, R10, 0xf8, !PT ;  /* 0x0000000709ff7212 */ /* 0x000fe4000782f80a */
[C---:B------:R-:W-:Y:S02]  /*0560*/  LOP3.LUT P0, RZ, R8.reuse, 0x1, RZ, 0xc0, !PT ;  /* 0x0000000108ff7812 */ /* 0x040fe4000780c0ff */
[----:B------:R-:W-:-:S04]  /*0570*/  LOP3.LUT P2, RZ, R8, 0x2, RZ, 0xc0, !PT ;  /* 0x0000000208ff7812 */ /* 0x000fc8000784c0ff */
[----:B------:R-:W-:Y:S02]  /*0580*/  PLOP3.LUT P0, PT, P0, P1, P2, 0xe0, 0x0 ;  /* 0x000000000000781c */ /* 0x000fe40000703c20 */
[----:B------:R-:W-:Y:S02]  /*0590*/  LOP3.LUT P1, RZ, R0, 0x7fffff, RZ, 0xc0, !PT ;  /* 0x007fffff00ff7812 */ /* 0x000fe4000782c0ff */
[----:B------:R-:W-:-:S05]  /*05a0*/  SEL R7, RZ, 0x1, !P0 ;  /* 0x00000001ff077807 */ /* 0x000fca0004000000 */
[----:B------:R-:W-:-:S05]  /*05b0*/  IMAD.MOV R7, RZ, RZ, -R7 ;  /* 0x000000ffff077224 */ /* 0x000fca00078e0a07 */
[----:B------:R-:W-:Y:S02]  /*05c0*/  ISETP.GE.AND P0, PT, R7, RZ, PT ;  /* 0x000000ff0700720c */ /* 0x000fe40003f06270 */
[----:B------:R-:W-:-:S04]  /*05d0*/  IADD3 R7, PT, PT, R2, -0xfc, RZ ;  /* 0xffffff0402077810 */ /* 0x000fc80007ffe0ff */
[----:B------:R-:W-:-:S07]  /*05e0*/  SHF.R.U32.HI R7, RZ, R7, R10 ;  /* 0x00000007ff077219 */ /* 0x000fce000001160a */
[----:B------:R-:W-:-:S05]  /*05f0*/  @!P0 IADD3 R7, PT, PT, R7, 0x1, RZ ;  /* 0x0000000107078810 */ /* 0x000fca0007ffe0ff */
[----:B------:R-:W-:-:S05]  /*0600*/  @!P1 IMAD.SHL.U32 R7, R7, 0x2, RZ ;  /* 0x0000000207079824 */ /* 0x000fca00078e00ff */
[----:B------:R-:W-:Y:S01]  /*0610*/  LOP3.LUT R7, R7, 0x80000000, R0, 0xf8, !PT ;  /* 0x8000000007077812 */ /* 0x000fe200078ef800 */
[----:B------:R-:W-:Y:S06]  /*0620*/  BRA `(.L_x_5) ;  /* 0x0000000000047947 */ /* 0x000fec0003800000 */
.L_x_6:
[----:B------:R0:W1:Y:S02]  /*0630*/  MUFU.RCP R7, R0 ;  /* 0x0000000000077308 */ /* 0x0000640000001000 */
.L_x_5:
[----:B------:R-:W-:Y:S05]  /*0640*/  BSYNC.RECONVERGENT B1 ;  /* 0x0000000000017941 */ /* 0x000fea0003800200 */
.L_x_3:
[----:B-1----:R-:W-:Y:S01]  /*0650*/  MOV R2, R7 ;  /* 0x0000000700027202 */ /* 0x002fe20000000f00 */
[----:B------:R-:W-:-:S04]  /*0660*/  HFMA2 R7, -RZ, RZ, 0, 0 ;  /* 0x00000000ff077431 */ /* 0x000fc800000001ff */
[----:B0-----:R-:W-:Y:S05]  /*0670*/  RET.REL.NODEC R6 `(_Z20extended_prec_kernelPfPKfi) ;  /* 0xfffffff806607950 */ /* 0x001fea0003c3ffff */
.L_x_7:
[----:B------:R-:W-:-:S00]  /*0680*/  BRA `(.L_x_7) ;  /* 0xfffffffc00fc7947 */ /* 0x000fc0000383ffff */
[----:B------:R-:W-:-:S00]  /*0690*/  NOP ;  /* 0x0000000000007918 */ /* 0x000fc00000000000 */
        /* <DEDUP_REMOVED lines=14> */
.L_x_8:


//--------------------- .nv.shared.reserved.0     --------------------------
	.section	.nv.shared.reserved.0,"aw",@nobits
	.weak		__nv_reservedSMEM_offset_0_alias
	.size		__nv_reservedSMEM_offset_0_alias, 0, 64
	.other		__nv_reservedSMEM_offset_0_alias,@"STO_CUDA_RESERVED_SHARED STV_DEFAULT"
__nv_reservedSMEM_offset_0_alias:
	.zero		0
	.zero		64


//--------------------- .nv.constant0._Z20extended_prec_kernelPfPKfi --------------------------
	.section	.nv.constant0._Z20extended_prec_kernelPfPKfi,"a",@progbits
	.sectionflags	@""
	.align	4
.nv.constant0._Z20extended_prec_kernelPfPKfi:
	.zero		916


//--------------------- SYMBOLS --------------------------

	.type		.nv.reservedSmem.offset0,@object
	.size		.nv.reservedSmem.offset0,0x4
